//
// Generated by NVIDIA NVVM Compiler
//
// Compiler Build ID: CL-36424714
// Cuda compilation tools, release 13.0, V13.0.88
// Based on NVVM 20.0.0
//

.version 9.0
.target sm_100
.address_size 64

	// .globl	_Z19oddeven_sort_kernelPiii

.visible .entry _Z19oddeven_sort_kernelPiii(
	.param .u64 .ptr .align 1 _Z19oddeven_sort_kernelPiii_param_0,
	.param .u32 _Z19oddeven_sort_kernelPiii_param_1,
	.param .u32 _Z19oddeven_sort_kernelPiii_param_2
)
{
	.reg .pred 	%p<11>;
	.reg .b32 	%r<44>;
	.reg .b64 	%rd<9>;

	ld.param.u64 	%rd6, [_Z19oddeven_sort_kernelPiii_param_0];
	ld.param.u32 	%r24, [_Z19oddeven_sort_kernelPiii_param_1];
	ld.param.u32 	%r25, [_Z19oddeven_sort_kernelPiii_param_2];
	cvta.to.global.u64 	%rd1, %rd6;
	shr.u32 	%r26, %r25, 31;
	add.s32 	%r27, %r25, %r26;
	and.b32  	%r28, %r27, -2;
	sub.s32 	%r1, %r25, %r28;
	mov.u32 	%r29, %ctaid.x;
	mov.u32 	%r30, %tid.x;
	mad.lo.s32 	%r31, %r30, %r29, %r30;
	shl.b32 	%r2, %r31, 1;
	add.s32 	%r42, %r1, %r2;
	add.s32 	%r4, %r24, -1;
	setp.ge.s32 	%p1, %r42, %r4;
	@%p1 bra 	$L__BB0_17;
	add.s32 	%r32, %r42, 32;
	max.s32 	%r33, %r32, %r4;
	not.b32 	%r34, %r2;
	add.s32 	%r35, %r33, %r34;
	sub.s32 	%r5, %r35, %r1;
	and.b32  	%r36, %r5, 96;
	setp.eq.s32 	%p2, %r36, 96;
	@%p2 bra 	$L__BB0_6;
	add.s64 	%rd2, %rd1, 4;
	shr.u32 	%r37, %r5, 5;
	add.s32 	%r38, %r37, 1;
	and.b32  	%r39, %r38, 3;
	neg.s32 	%r40, %r39;
$L__BB0_3:
	.pragma "nounroll";
	mul.wide.s32 	%rd7, %r42, 4;
	add.s64 	%rd3, %rd2, %rd7;
	ld.global.u32 	%r9, [%rd3+-4];
	ld.global.u32 	%r10, [%rd3];
	setp.le.s32 	%p3, %r9, %r10;
	@%p3 bra 	$L__BB0_5;
	st.global.u32 	[%rd3+-4], %r10;
	st.global.u32 	[%rd3], %r9;
$L__BB0_5:
	add.s32 	%r42, %r42, 32;
	add.s32 	%r40, %r40, 1;
	setp.ne.s32 	%p4, %r40, 0;
	@%p4 bra 	$L__BB0_3;
$L__BB0_6:
	setp.lt.u32 	%p5, %r5, 96;
	@%p5 bra 	$L__BB0_17;
	add.s64 	%rd4, %rd1, 256;
$L__BB0_8:
	mul.wide.s32 	%rd8, %r42, 4;
	add.s64 	%rd5, %rd4, %rd8;
	ld.global.u32 	%r15, [%rd5+-256];
	ld.global.u32 	%r16, [%rd5+-252];
	setp.le.s32 	%p6, %r15, %r16;
	@%p6 bra 	$L__BB0_10;
	st.global.u32 	[%rd5+-256], %r16;
	st.global.u32 	[%rd5+-252], %r15;
$L__BB0_10:
	ld.global.u32 	%r17, [%rd5+-128];
	ld.global.u32 	%r18, [%rd5+-124];
	setp.le.s32 	%p7, %r17, %r18;
	@%p7 bra 	$L__BB0_12;
	st.global.u32 	[%rd5+-128], %r18;
	st.global.u32 	[%rd5+-124], %r17;
$L__BB0_12:
	ld.global.u32 	%r19, [%rd5];
	ld.global.u32 	%r20, [%rd5+4];
	setp.le.s32 	%p8, %r19, %r20;
	@%p8 bra 	$L__BB0_14;
	st.global.u32 	[%rd5], %r20;
	st.global.u32 	[%rd5+4], %r19;
$L__BB0_14:
	ld.global.u32 	%r21, [%rd5+128];
	ld.global.u32 	%r22, [%rd5+132];
	setp.le.s32 	%p9, %r21, %r22;
	@%p9 bra 	$L__BB0_16;
	st.global.u32 	[%rd5+128], %r22;
	st.global.u32 	[%rd5+132], %r21;
$L__BB0_16:
	add.s32 	%r42, %r42, 128;
	setp.lt.s32 	%p10, %r42, %r4;
	@%p10 bra 	$L__BB0_8;
$L__BB0_17:
	ret;

}


// ===== COMPILED SASS (sm_100) =====

	.target	sm_100

	.elftype	@"ET_EXEC"


//--------------------- .note.nv.tkinfo           --------------------------
	.section	.note.nv.tkinfo,"",@"SHT_NOTE"
	.sectionflags	@"SHF_NOTE_NV_TKINFO"
	.tkinfo
        /*0018*/ 	.word	0x00000002
        /*0030*/ 	.string	""
        /*0030*/ 	.string	"ptxas"
        /*0030*/ 	.string	"Cuda compilation tools, release 13.0, V13.0.88"
        /*0030*/ 	.string	"Build cuda_13.0.r13.0/compiler.36424714_0"
        /*0030*/ 	.string	"-arch sm_100 -m 64 "



//--------------------- .note.nv.cuinfo           --------------------------
	.section	.note.nv.cuinfo,"",@"SHT_NOTE"
	.sectionflags	@"SHF_NOTE_NV_CUINFO"
        /*0018*/ 	.short	0x0002
        /*001a*/ 	.short	0x0064
        /*001c*/ 	.short	0x0082
	.zero		2


//--------------------- .nv.info                  --------------------------
	.section	.nv.info,"",@"SHT_CUDA_INFO"
	.align	4


	//----- nvinfo : EIATTR_REGCOUNT
	.align		4
        /*0000*/ 	.byte	0x04, 0x2f
        /*0002*/ 	.short	(.L_1 - .L_0)
	.align		4
.L_0:
        /*0004*/ 	.word	index@(_Z19oddeven_sort_kernelPiii)
        /*0008*/ 	.word	0x00000010


	//----- nvinfo : EIATTR_FRAME_SIZE
	.align		4
.L_1:
        /*000c*/ 	.byte	0x04, 0x11
        /*000e*/ 	.short	(.L_3 - .L_2)
	.align		4
.L_2:
        /*0010*/ 	.word	index@(_Z19oddeven_sort_kernelPiii)
        /*0014*/ 	.word	0x00000000


	//----- nvinfo : EIATTR_MIN_STACK_SIZE
	.align		4
.L_3:
        /*0018*/ 	.byte	0x04, 0x12
        /*001a*/ 	.short	(.L_5 - .L_4)
	.align		4
.L_4:
        /*001c*/ 	.word	index@(_Z19oddeven_sort_kernelPiii)
        /*0020*/ 	.word	0x00000000
.L_5:


//--------------------- .nv.compat                --------------------------
	.section	.nv.compat,"",@"SHT_CUDA_COMPAT_INFO"
	.align	4
        /*0000*/ 	.byte	0x02, 0x09, 0x00, 0x00, 0x02, 0x02, 0x01, 0x00, 0x02, 0x05, 0x05, 0x00, 0x03, 0x07, 0x01, 0x01
        /*0010*/ 	.byte	0x02, 0x03, 0x00, 0x00, 0x02, 0x06, 0x01, 0x00, 0x04, 0x0b, 0x08, 0x00, 0x09, 0x00, 0x00, 0x00
        /*0020*/ 	.byte	0x00, 0x00, 0x00, 0x00


//--------------------- .nv.info._Z19oddeven_sort_kernelPiii --------------------------
	.section	.nv.info._Z19oddeven_sort_kernelPiii,"",@"SHT_CUDA_INFO"
	.sectionflags	@""
	.align	4


	//----- nvinfo : EIATTR_CUDA_API_VERSION
	.align		4
        /*0000*/ 	.byte	0x04, 0x37
        /*0002*/ 	.short	(.L_7 - .L_6)
.L_6:
        /*0004*/ 	.word	0x00000082


	//----- nvinfo : EIATTR_KPARAM_INFO
	.align		4
.L_7:
        /*0008*/ 	.byte	0x04, 0x17
        /*000a*/ 	.short	(.L_9 - .L_8)
.L_8:
        /*000c*/ 	.word	0x00000000
        /*0010*/ 	.short	0x0002
        /*0012*/ 	.short	0x000c
        /*0014*/ 	.byte	0x00, 0xf0, 0x11, 0x00


	//----- nvinfo : EIATTR_KPARAM_INFO
	.align		4
.L_9:
        /*0018*/ 	.byte	0x04, 0x17
        /*001a*/ 	.short	(.L_11 - .L_10)
.L_10:
        /*001c*/ 	.word	0x00000000
        /*0020*/ 	.short	0x0001
        /*0022*/ 	.short	0x0008
        /*0024*/ 	.byte	0x00, 0xf0, 0x11, 0x00


	//----- nvinfo : EIATTR_KPARAM_INFO
	.align		4
.L_11:
        /*0028*/ 	.byte	0x04, 0x17
        /*002a*/ 	.short	(.L_13 - .L_12)
.L_12:
        /*002c*/ 	.word	0x00000000
        /*0030*/ 	.short	0x0000
        /*0032*/ 	.short	0x0000
        /*0034*/ 	.byte	0x00, 0xf5, 0x21, 0x00


	//----- nvinfo : EIATTR_SPARSE_MMA_MASK
	.align		4
.L_13:
        /*0038*/ 	.byte	0x03, 0x50
        /*003a*/ 	.short	0x0000


	//----- nvinfo : EIATTR_MAXREG_COUNT
	.align		4
        /*003c*/ 	.byte	0x03, 0x1b
        /*003e*/ 	.short	0x00ff


	//----- nvinfo : EIATTR_MERCURY_ISA_VERSION
	.align		4
        /*0040*/ 	.byte	0x03, 0x5f
        /*0042*/ 	.short	0x0101


	//----- nvinfo : EIATTR_VRC_CTA_INIT_COUNT
	.align		4
        /*0044*/ 	.byte	0x02, 0x4a
	.zero		1
	.zero		1


	//----- nvinfo : EIATTR_EXIT_INSTR_OFFSETS
	.align		4
        /*0048*/ 	.byte	0x04, 0x1c
        /*004a*/ 	.short	(.L_15 - .L_14)


	//   ....[0]....
.L_14:
        /*004c*/ 	.word	0x000000c0


	//   ....[1]....
        /*0050*/ 	.word	0x000002b0


	//   ....[2]....
        /*0054*/ 	.word	0x00000490


	//----- nvinfo : EIATTR_CRS_STACK_SIZE
	.align		4
.L_15:
        /*0058*/ 	.byte	0x04, 0x1e
        /*005a*/ 	.short	(.L_17 - .L_16)
.L_16:
        /*005c*/ 	.word	0x00000000


	//----- nvinfo : EIATTR_CBANK_PARAM_SIZE
	.align		4
.L_17:
        /*0060*/ 	.byte	0x03, 0x19
        /*0062*/ 	.short	0x0010


	//----- nvinfo : EIATTR_PARAM_CBANK
	.align		4
        /*0064*/ 	.byte	0x04, 0x0a
        /*0066*/ 	.short	(.L_19 - .L_18)
	.align		4
.L_18:
        /*0068*/ 	.word	index@(.nv.constant0._Z19oddeven_sort_kernelPiii)
        /*006c*/ 	.short	0x0380
        /*006e*/ 	.short	0x0010


	//----- nvinfo : EIATTR_SW_WAR
	.align		4
.L_19:
        /*0070*/ 	.byte	0x04, 0x36
        /*0072*/ 	.short	(.L_21 - .L_20)
.L_20:
        /*0074*/ 	.word	0x00000008
.L_21:


//--------------------- .nv.callgraph             --------------------------
	.section	.nv.callgraph,"",@"SHT_CUDA_CALLGRAPH"
	.align	4
	.sectionentsize	8
	.align		4
        /*0000*/ 	.word	0x00000000
	.align		4
        /*0004*/ 	.word	0xffffffff
	.align		4
        /*0008*/ 	.word	0x00000000
	.align		4
        /*000c*/ 	.word	0xfffffffe
	.align		4
        /*0010*/ 	.word	0x00000000
	.align		4
        /*0014*/ 	.word	0xfffffffd
	.align		4
        /*0018*/ 	.word	0x00000000
	.align		4
        /*001c*/ 	.word	0xfffffffc


//--------------------- .text._Z19oddeven_sort_kernelPiii --------------------------
	.section	.text._Z19oddeven_sort_kernelPiii,"ax",@progbits
	.align	128
        .global         _Z19oddeven_sort_kernelPiii
        .type           _Z19oddeven_sort_kernelPiii,@function
        .size           _Z19oddeven_sort_kernelPiii,(.L_x_5 - _Z19oddeven_sort_kernelPiii)
        .other          _Z19oddeven_sort_kernelPiii,@"STO_CUDA_ENTRY STV_DEFAULT"
_Z19oddeven_sort_kernelPiii:
.text._Z19oddeven_sort_kernelPiii:
[----:B------:R-:W-:Y:S01]  /*0000*/  LDC R1, c[0x0][0x37c] ;  /* 0x0000df00ff017b82 */ /* 0x000fe20000000800 */
[----:B------:R-:W0:Y:S07]  /*0010*/  S2R R2, SR_TID.X ;  /* 0x0000000000027919 */ /* 0x000e2e0000002100 */
[----:B------:R-:W1:Y:S08]  /*0020*/  LDC.64 R6, c[0x0][0x388] ;  /* 0x0000e200ff067b82 */ /* 0x000e700000000a00 */
[----:B------:R-:W0:Y:S01]  /*0030*/  S2UR UR4, SR_CTAID.X ;  /* 0x00000000000479c3 */ /* 0x000e220000002500 */
[----:B-1----:R-:W-:-:S04]  /*0040*/  LEA.HI R0, R7, R7, RZ, 0x1 ;  /* 0x0000000707007211 */ /* 0x002fc800078f08ff */
[----:B------:R-:W-:Y:S01]  /*0050*/  LOP3.LUT R0, R0, 0xfffffffe, RZ, 0xc0, !PT ;  /* 0xfffffffe00007812 */ /* 0x000fe200078ec0ff */
[----:B0-----:R-:W-:-:S04]  /*0060*/  IMAD R2, R2, UR4, R2 ;  /* 0x0000000402027c24 */ /* 0x001fc8000f8e0202 */
[----:B------:R-:W-:Y:S02]  /*0070*/  IMAD.SHL.U32 R5, R2, 0x2, RZ ;  /* 0x0000000202057824 */ /* 0x000fe400078e00ff */
[----:B------:R-:W-:Y:S02]  /*0080*/  IMAD.IADD R2, R7, 0x1, -R0 ;  /* 0x0000000107027824 */ /* 0x000fe400078e0a00 */
[----:B------:R-:W-:Y:S02]  /*0090*/  VIADD R0, R6, 0xffffffff ;  /* 0xffffffff06007836 */ /* 0x000fe40000000000 */
[----:B------:R-:W-:-:S05]  /*00a0*/  IMAD.IADD R3, R2, 0x1, R5 ;  /* 0x0000000102037824 */ /* 0x000fca00078e0205 */
[----:B------:R-:W-:-:S13]  /*00b0*/  ISETP.GE.AND P0, PT, R3, R0, PT ;  /* 0x000000000300720c */ /* 0x000fda0003f06270 */
[----:B------:R-:W-:Y:S05]  /*00c0*/  @P0 EXIT ;  /* 0x000000000000094d */ /* 0x000fea0003800000 */
[----:B------:R-:W-:Y:S01]  /*00d0*/  LOP3.LUT R4, RZ, R5, RZ, 0x33, !PT ;  /* 0x00000005ff047212 */ /* 0x000fe200078e33ff */
[----:B------:R-:W0:Y:S01]  /*00e0*/  LDC.64 R8, c[0x0][0x380] ;  /* 0x0000e000ff087b82 */ /* 0x000e220000000a00 */
[----:B------:R-:W-:Y:S01]  /*00f0*/  VIADDMNMX R5, R3, 0x20, R0, !PT ;  /* 0x0000002003057846 */ /* 0x000fe20007800100 */
[----:B------:R-:W1:Y:S01]  /*0100*/  LDCU.64 UR6, c[0x0][0x358] ;  /* 0x00006b00ff0677ac */ /* 0x000e620008000a00 */
[----:B------:R-:W-:Y:S02]  /*0110*/  BSSY.RECONVERGENT B0, `(.L_x_0) ;  /* 0x0000019000007945 */ /* 0x000fe40003800200 */
[----:B------:R-:W-:Y:S01]  /*0120*/  IADD3 R2, PT, PT, -R2, R5, R4 ;  /* 0x0000000502027210 */ /* 0x000fe20007ffe104 */
[----:B------:R-:W-:-:S03]  /*0130*/  IMAD.MOV.U32 R5, RZ, RZ, 0x0 ;  /* 0x00000000ff057424 */ /* 0x000fc600078e00ff */
[C---:B------:R-:W-:Y:S02]  /*0140*/  LOP3.LUT R4, R2.reuse, 0x60, RZ, 0xc0, !PT ;  /* 0x0000006002047812 */ /* 0x040fe400078ec0ff */
[----:B------:R-:W-:Y:S02]  /*0150*/  ISETP.GE.U32.AND P1, PT, R2, 0x60, PT ;  /* 0x000000600200780c */ /* 0x000fe40003f26070 */
[----:B------:R-:W-:Y:S01]  /*0160*/  ISETP.NE.AND P0, PT, R4, 0x60, PT ;  /* 0x000000600400780c */ /* 0x000fe20003f05270 */
[----:B------:R-:W-:-:S04]  /*0170*/  IMAD.MOV.U32 R4, RZ, RZ, 0x4 ;  /* 0x00000004ff047424 */ /* 0x000fc800078e00ff */
[----:B0-----:R-:W-:-:S08]  /*0180*/  IMAD.WIDE.U32 R4, R8, 0x1, R4 ;  /* 0x0000000108047825 */ /* 0x001fd000078e0004 */
[----:B-1----:R-:W-:Y:S05]  /*0190*/  @!P0 BRA `(.L_x_1) ;  /* 0x0000000000408947 */ /* 0x002fea0003800000 */
[----:B------:R-:W-:Y:S01]  /*01a0*/  LEA.HI R2, R2, 0x1, RZ, 0x1b ;  /* 0x0000000102027811 */ /* 0x000fe200078fd8ff */
[----:B------:R-:W-:-:S03]  /*01b0*/  IMAD.IADD R9, R5, 0x1, R9 ;  /* 0x0000000105097824 */ /* 0x000fc600078e0209 */
[----:B------:R-:W-:-:S04]  /*01c0*/  LOP3.LUT R2, R2, 0x3, RZ, 0xc0, !PT ;  /* 0x0000000302027812 */ /* 0x000fc800078ec0ff */
[----:B------:R-:W-:-:S07]  /*01d0*/  IADD3 R2, PT, PT, -R2, RZ, RZ ;  /* 0x000000ff02027210 */ /* 0x000fce0007ffe1ff */
.L_x_2:
[----:B------:R-:W-:Y:S02]  /*01e0*/  IMAD.MOV.U32 R6, RZ, RZ, R4 ;  /* 0x000000ffff067224 */ /* 0x000fe400078e0004 */
[----:B------:R-:W-:Y:S02]  /*01f0*/  IMAD.MOV.U32 R7, RZ, RZ, R9 ;  /* 0x000000ffff077224 */ /* 0x000fe400078e0009 */
[----:B------:R-:W-:-:S05]  /*0200*/  IMAD.WIDE R6, R3, 0x4, R6 ;  /* 0x0000000403067825 */ /* 0x000fca00078e0206 */
[----:B------:R-:W2:Y:S04]  /*0210*/  LDG.E R11, desc[UR6][R6.64+-0x4] ;  /* 0xfffffc06060b7981 */ /* 0x000ea8000c1e1900 */
[----:B------:R-:W2:Y:S01]  /*0220*/  LDG.E R8, desc[UR6][R6.64] ;  /* 0x0000000606087981 */ /* 0x000ea2000c1e1900 */
[----:B------:R-:W-:Y:S02]  /*0230*/  VIADD R2, R2, 0x1 ;  /* 0x0000000102027836 */ /* 0x000fe40000000000 */
[----:B------:R-:W-:Y:S01]  /*0240*/  VIADD R3, R3, 0x20 ;  /* 0x0000002003037836 */ /* 0x000fe20000000000 */
[----:B--2---:R-:W-:-:S13]  /*0250*/  ISETP.GT.AND P0, PT, R11, R8, PT ;  /* 0x000000080b00720c */ /* 0x004fda0003f04270 */
[----:B------:R0:W-:Y:S04]  /*0260*/  @P0 STG.E desc[UR6][R6.64+-0x4], R8 ;  /* 0xfffffc0806000986 */ /* 0x0001e8000c101906 */
[----:B------:R0:W-:Y:S01]  /*0270*/  @P0 STG.E desc[UR6][R6.64], R11 ;  /* 0x0000000b06000986 */ /* 0x0001e2000c101906 */
[----:B------:R-:W-:-:S13]  /*0280*/  ISETP.NE.AND P0, PT, R2, RZ, PT ;  /* 0x000000ff0200720c */ /* 0x000fda0003f05270 */
[----:B0-----:R-:W-:Y:S05]  /*0290*/  @P0 BRA `(.L_x_2) ;  /* 0xfffffffc00d00947 */ /* 0x001fea000383ffff */
.L_x_1:
[----:B------:R-:W-:Y:S05]  /*02a0*/  BSYNC.RECONVERGENT B0 ;  /* 0x0000000000007941 */ /* 0x000fea0003800200 */
.L_x_0:
[----:B------:R-:W-:Y:S05]  /*02b0*/  @!P1 EXIT ;  /* 0x000000000000994d */ /* 0x000fea0003800000 */
[----:B------:R-:W0:Y:S02]  /*02c0*/  LDCU.64 UR4, c[0x0][0x380] ;  /* 0x00007000ff0477ac */ /* 0x000e240008000a00 */
[----:B0-----:R-:W-:-:S04]  /*02d0*/  UIADD3 UR4, UP0, UPT, UR4, 0x100, URZ ;  /* 0x0000010004047890 */ /* 0x001fc8000ff1e0ff */
[----:B------:R-:W-:-:S12]  /*02e0*/  UIADD3.X UR5, UPT, UPT, URZ, UR5, URZ, UP0, !UPT ;  /* 0x00000005ff057290 */ /* 0x000fd800087fe4ff */
.L_x_3:
[----:B------:R-:W-:Y:S01]  /*02f0*/  MOV R4, UR4 ;  /* 0x0000000400047c02 */ /* 0x000fe20008000f00 */
[----:B------:R-:W-:-:S04]  /*0300*/  IMAD.U32 R5, RZ, RZ, UR5 ;  /* 0x00000005ff057e24 */ /* 0x000fc8000f8e00ff */
[----:B------:R-:W-:-:S05]  /*0310*/  IMAD.WIDE R4, R3, 0x4, R4 ;  /* 0x0000000403047825 */ /* 0x000fca00078e0204 */
[----:B------:R-:W2:Y:S04]  /*0320*/  LDG.E R9, desc[UR6][R4.64+-0x80] ;  /* 0xffff800604097981 */ /* 0x000ea8000c1e1900 */
[----:B------:R-:W2:Y:S04]  /*0330*/  LDG.E R6, desc[UR6][R4.64+-0x7c] ;  /* 0xffff840604067981 */ /* 0x000ea8000c1e1900 */
[----:B------:R-:W3:Y:S04]  /*0340*/  LDG.E R11, desc[UR6][R4.64] ;  /* 0x00000006040b7981 */ /* 0x000ee8000c1e1900 */
[----:B------:R-:W3:Y:S04]  /*0350*/  LDG.E R8, desc[UR6][R4.64+0x4] ;  /* 0x0000040604087981 */ /* 0x000ee8000c1e1900 */
[----:B------:R-:W4:Y:S04]  /*0360*/  LDG.E R13, desc[UR6][R4.64+0x80] ;  /* 0x00008006040d7981 */ /* 0x000f28000c1e1900 */
[----:B------:R-:W4:Y:S04]  /*0370*/  LDG.E R10, desc[UR6][R4.64+0x84] ;  /* 0x00008406040a7981 */ /* 0x000f28000c1e1900 */
[----:B------:R-:W5:Y:S04]  /*0380*/  LDG.E R7, desc[UR6][R4.64+-0x100] ;  /* 0xffff000604077981 */ /* 0x000f68000c1e1900 */
[----:B------:R-:W5:Y:S01]  /*0390*/  LDG.E R2, desc[UR6][R4.64+-0xfc] ;  /* 0xffff040604027981 */ /* 0x000f62000c1e1900 */
[----:B------:R-:W-:Y:S01]  /*03a0*/  VIADD R3, R3, 0x80 ;  /* 0x0000008003037836 */ /* 0x000fe20000000000 */
[----:B--2---:R-:W-:-:S02]  /*03b0*/  ISETP.GT.AND P1, PT, R9, R6, PT ;  /* 0x000000060900720c */ /* 0x004fc40003f24270 */
[----:B---3--:R-:W-:Y:S02]  /*03c0*/  ISETP.GT.AND P2, PT, R11, R8, PT ;  /* 0x000000080b00720c */ /* 0x008fe40003f44270 */
[----:B----4-:R-:W-:Y:S02]  /*03d0*/  ISETP.GT.AND P3, PT, R13, R10, PT ;  /* 0x0000000a0d00720c */ /* 0x010fe40003f64270 */
[----:B-----5:R-:W-:-:S07]  /*03e0*/  ISETP.GT.AND P0, PT, R7, R2, PT ;  /* 0x000000020700720c */ /* 0x020fce0003f04270 */
[----:B------:R0:W-:Y:S04]  /*03f0*/  @P1 STG.E desc[UR6][R4.64+-0x80], R6 ;  /* 0xffff800604001986 */ /* 0x0001e8000c101906 */
[----:B------:R0:W-:Y:S04]  /*0400*/  @P1 STG.E desc[UR6][R4.64+-0x7c], R9 ;  /* 0xffff840904001986 */ /* 0x0001e8000c101906 */
[----:B------:R0:W-:Y:S04]  /*0410*/  @P2 STG.E desc[UR6][R4.64], R8 ;  /* 0x0000000804002986 */ /* 0x0001e8000c101906 */
[----:B------:R0:W-:Y:S04]  /*0420*/  @P2 STG.E desc[UR6][R4.64+0x4], R11 ;  /* 0x0000040b04002986 */ /* 0x0001e8000c101906 */
[----:B------:R0:W-:Y:S04]  /*0430*/  @P3 STG.E desc[UR6][R4.64+0x80], R10 ;  /* 0x0000800a04003986 */ /* 0x0001e8000c101906 */
[----:B------:R0:W-:Y:S04]  /*0440*/  @P3 STG.E desc[UR6][R4.64+0x84], R13 ;  /* 0x0000840d04003986 */ /* 0x0001e8000c101906 */
[----:B------:R0:W-:Y:S04]  /*0450*/  @P0 STG.E desc[UR6][R4.64+-0x100], R2 ;  /* 0xffff000204000986 */ /* 0x0001e8000c101906 */
[----:B------:R0:W-:Y:S01]  /*0460*/  @P0 STG.E desc[UR6][R4.64+-0xfc], R7 ;  /* 0xffff040704000986 */ /* 0x0001e2000c101906 */
[----:B------:R-:W-:-:S13]  /*0470*/  ISETP.GE.AND P0, PT, R3, R0, PT ;  /* 0x000000000300720c */ /* 0x000fda0003f06270 */
[----:B0-----:R-:W-:Y:S05]  /*0480*/  @!P0 BRA `(.L_x_3) ;  /* 0xfffffffc00988947 */ /* 0x001fea000383ffff */
[----:B------:R-:W-:Y:S05]  /*0490*/  EXIT ;  /* 0x000000000000794d */ /* 0x000fea0003800000 */
.L_x_4:
[----:B------:R-:W-:-:S00]  /*04a0*/  BRA `(.L_x_4) ;  /* 0xfffffffc00fc7947 */ /* 0x000fc0000383ffff */
[----:B------:R-:W-:-:S00]  /*04b0*/  NOP ;  /* 0x0000000000007918 */ /* 0x000fc00000000000 */
        /* <DEDUP_REMOVED lines=12> */
.L_x_5:


//--------------------- .nv.shared.reserved.0     --------------------------
	.section	.nv.shared.reserved.0,"aw",@nobits
	.weak		__nv_reservedSMEM_offset_0_alias
	.size		__nv_reservedSMEM_offset_0_alias, 0, 64
	.other		__nv_reservedSMEM_offset_0_alias,@"STO_CUDA_RESERVED_SHARED STV_DEFAULT"
__nv_reservedSMEM_offset_0_alias:
	.zero		0
	.zero		64


//--------------------- .nv.constant0._Z19oddeven_sort_kernelPiii --------------------------
	.section	.nv.constant0._Z19oddeven_sort_kernelPiii,"a",@progbits
	.sectionflags	@""
	.align	4
.nv.constant0._Z19oddeven_sort_kernelPiii:
	.zero		912


//--------------------- SYMBOLS --------------------------

	.type		.nv.reservedSmem.offset0,@object
	.size		.nv.reservedSmem.offset0,0x4
